	.headerflags	@"EF_CUDA_TEXMODE_UNIFIED EF_CUDA_64BIT_ADDRESS EF_CUDA_ACCELERATORS EF_CUDA_SM90 EF_CUDA_VIRTUAL_SM(EF_CUDA_SM90)"
	.elftype	@"ET_EXEC"


//--------------------- .nv.info                  --------------------------
	.section	.nv.info,"",@"SHT_CUDA_INFO"
	.align	4


	//----- nvinfo : EIATTR_REGCOUNT
	.align		4
        /*0000*/ 	.byte	0x04, 0x2f
        /*0002*/ 	.short	(.L_1 - .L_0)
	.align		4
.L_0:
        /*0004*/ 	.word	index@(triton_poi_fused_relu_1)
        /*0008*/ 	.word	0x00000008


	//----- nvinfo : EIATTR_MIN_STACK_SIZE
	.align		4
.L_1:
        /*000c*/ 	.byte	0x04, 0x12
        /*000e*/ 	.short	(.L_3 - .L_2)
	.align		4
.L_2:
        /*0010*/ 	.word	index@(triton_poi_fused_relu_1)
        /*0014*/ 	.word	0x00000000


	//----- nvinfo : EIATTR_FRAME_SIZE
	.align		4
.L_3:
        /*0018*/ 	.byte	0x04, 0x11
        /*001a*/ 	.short	(.L_5 - .L_4)
	.align		4
.L_4:
        /*001c*/ 	.word	index@(triton_poi_fused_relu_1)
        /*0020*/ 	.word	0x00000000


	//----- nvinfo : EIATTR_MIN_STACK_SIZE
	.align		4
.L_5:
        /*0024*/ 	.byte	0x04, 0x12
        /*0026*/ 	.short	(.L_7 - .L_6)
	.align		4
.L_6:
        /*0028*/ 	.word	index@(triton_poi_fused_relu_1)
        /*002c*/ 	.word	0x00000000
.L_7:


//--------------------- .nv.info.triton_poi_fused_relu_1 --------------------------
	.section	.nv.info.triton_poi_fused_relu_1,"",@"SHT_CUDA_INFO"
	.sectionflags	@""
	.align	4


	//----- nvinfo : EIATTR_CUDA_API_VERSION
	.align		4
        /*0000*/ 	.byte	0x04, 0x37
        /*0002*/ 	.short	(.L_9 - .L_8)
.L_8:
        /*0004*/ 	.word	0x0000007c


	//----- nvinfo : EIATTR_KPARAM_INFO
	.align		4
.L_9:
        /*0008*/ 	.byte	0x04, 0x17
        /*000a*/ 	.short	(.L_11 - .L_10)
.L_10:
        /*000c*/ 	.word	0x00000000
        /*0010*/ 	.short	0x0001
        /*0012*/ 	.short	0x0008
        /*0014*/ 	.byte	0x00, 0xf0, 0x11, 0x00


	//----- nvinfo : EIATTR_KPARAM_INFO
	.align		4
.L_11:
        /*0018*/ 	.byte	0x04, 0x17
        /*001a*/ 	.short	(.L_13 - .L_12)
.L_12:
        /*001c*/ 	.word	0x00000000
        /*0020*/ 	.short	0x0000
        /*0022*/ 	.short	0x0000
        /*0024*/ 	.byte	0x00, 0xf4, 0x21, 0x00


	//----- nvinfo : EIATTR_SPARSE_MMA_MASK
	.align		4
.L_13:
        /*0028*/ 	.byte	0x03, 0x50
        /*002a*/ 	.short	0x0000


	//----- nvinfo : EIATTR_MAXREG_COUNT
	.align		4
        /*002c*/ 	.byte	0x03, 0x1b
        /*002e*/ 	.short	0x00ff


	//----- nvinfo : EIATTR_EXIT_INSTR_OFFSETS
	.align		4
        /*0030*/ 	.byte	0x04, 0x1c
        /*0032*/ 	.short	(.L_15 - .L_14)


	//   ....[0]....
.L_14:
        /*0034*/ 	.word	0x00000100


	//   ....[1]....
        /*0038*/ 	.word	0x00000120


	//----- nvinfo : EIATTR_REQNTID
	.align		4
.L_15:
        /*003c*/ 	.byte	0x04, 0x10
        /*003e*/ 	.short	(.L_17 - .L_16)
.L_16:
        /*0040*/ 	.word	0x00000080
        /*0044*/ 	.word	0x00000001
        /*0048*/ 	.word	0x00000001


	//----- nvinfo : EIATTR_CRS_STACK_SIZE
	.align		4
.L_17:
        /*004c*/ 	.byte	0x04, 0x1e
        /*004e*/ 	.short	(.L_19 - .L_18)
.L_18:
        /*0050*/ 	.word	0x00000000


	//----- nvinfo : EIATTR_CBANK_PARAM_SIZE
	.align		4
.L_19:
        /*0054*/ 	.byte	0x03, 0x19
        /*0056*/ 	.short	0x000c


	//----- nvinfo : EIATTR_PARAM_CBANK
	.align		4
        /*0058*/ 	.byte	0x04, 0x0a
        /*005a*/ 	.short	(.L_21 - .L_20)
	.align		4
.L_20:
        /*005c*/ 	.word	index@(.nv.constant0.triton_poi_fused_relu_1)
        /*0060*/ 	.short	0x0210
        /*0062*/ 	.short	0x000c


	//----- nvinfo : EIATTR_SW_WAR
	.align		4
.L_21:
        /*0064*/ 	.byte	0x04, 0x36
        /*0066*/ 	.short	(.L_23 - .L_22)
.L_22:
        /*0068*/ 	.word	0x00000008
.L_23:


//--------------------- .nv.callgraph             --------------------------
	.section	.nv.callgraph,"",@"SHT_CUDA_CALLGRAPH"
	.align	4
	.sectionentsize	8
	.align		4
        /*0000*/ 	.word	0x00000000
	.align		4
        /*0004*/ 	.word	0xffffffff
	.align		4
        /*0008*/ 	.word	0x00000000
	.align		4
        /*000c*/ 	.word	0xfffffffe
	.align		4
        /*0010*/ 	.word	0x00000000
	.align		4
        /*0014*/ 	.word	0xfffffffd
	.align		4
        /*0018*/ 	.word	0x00000000
	.align		4
        /*001c*/ 	.word	0xfffffffc


//--------------------- .text.triton_poi_fused_relu_1 --------------------------
	.section	.text.triton_poi_fused_relu_1,"ax",@progbits
	.align	128
        .global         triton_poi_fused_relu_1
        .type           triton_poi_fused_relu_1,@function
        .size           triton_poi_fused_relu_1,(.L_x_3 - triton_poi_fused_relu_1)
        .other          triton_poi_fused_relu_1,@"STO_CUDA_ENTRY STV_DEFAULT"
triton_poi_fused_relu_1:
.text.triton_poi_fused_relu_1:
[----:B------:R-:W0:Y:S02]  /*0000*/  LDC R1, c[0x0][0x28] ;  /* 0x00000a00ff017b82 */ /* 0x000e240000000800 */
[----:B------:R-:W1:Y:S01]  /*0010*/  S2R R0, SR_TID.X ;  /* 0x0000000000007919 */ /* 0x000e620000002100 */
[----:B------:R-:W2:Y:S01]  /*0020*/  LDC.64 R2, c[0x0][0x210] ;  /* 0x00008400ff027b82 */ /* 0x000ea20000000a00 */
[----:B------:R-:W-:Y:S01]  /*0030*/  ULDC.64 UR4, c[0x0][0x208] ;  /* 0x0000820000047ab9 */ /* 0x000fe20000000a00 */
[----:B------:R-:W-:Y:S01]  /*0040*/  BSSY B0, `(.L_x_0) ;  /* 0x0000009000007945 */ /* 0x000fe20003800000 */
[----:B------:R-:W3:Y:S01]  /*0050*/  S2R R5, SR_CTAID.X ;  /* 0x0000000000057919 */ /* 0x000ee20000002500 */
[----:B-1----:R-:W-:-:S05]  /*0060*/  LOP3.LUT R0, R0, 0x7f, RZ, 0xc0, !PT ;  /* 0x0000007f00007812 */ /* 0x002fca00078ec0ff */
[----:B---3--:R-:W-:Y:S02]  /*0070*/  IMAD R5, R5, 0x80, R0 ;  /* 0x0000008005057824 */ /* 0x008fe400078e0200 */
[----:B------:R-:W-:Y:S02]  /*0080*/  IMAD.MOV.U32 R0, RZ, RZ, RZ ;  /* 0x000000ffff007224 */ /* 0x000fe400078e00ff */
[C---:B--2---:R-:W-:Y:S01]  /*0090*/  IMAD.WIDE R2, R5.reuse, 0x4, R2 ;  /* 0x0000000405027825 */ /* 0x044fe200078e0202 */
[----:B------:R-:W-:-:S13]  /*00a0*/  ISETP.GE.AND P1, PT, R5, 0x400, PT ;  /* 0x000004000500780c */ /* 0x000fda0003f26270 */
[----:B------:R-:W-:Y:S05]  /*00b0*/  @P1 BRA `(.L_x_1) ;  /* 0x0000000000041947 */ /* 0x000fea0003800000 */
[----:B------:R1:W5:Y:S02]  /*00c0*/  LDG.E R0, desc[UR4][R2.64] ;  /* 0x0000000402007981 */ /* 0x000364000c1e1900 */
.L_x_1:
[----:B------:R-:W-:Y:S05]  /*00d0*/  BSYNC B0 ;  /* 0x0000000000007941 */ /* 0x000fea0003800000 */
.L_x_0:
[----:B-----5:R-:W-:-:S04]  /*00e0*/  FSETP.GEU.AND P0, PT, R0, RZ, PT ;  /* 0x000000ff0000720b */ /* 0x020fc80003f0e000 */
[----:B------:R-:W-:Y:S01]  /*00f0*/  FSEL R5, R0, RZ, P0 ;  /* 0x000000ff00057208 */ /* 0x000fe20000000000 */
[----:B------:R-:W-:Y:S08]  /*0100*/  @P1 EXIT ;  /* 0x000000000000194d */ /* 0x000ff00003800000 */
[----:B------:R-:W-:Y:S01]  /*0110*/  STG.E desc[UR4][R2.64], R5 ;  /* 0x0000000502007986 */ /* 0x000fe2000c101904 */
[----:B------:R-:W-:Y:S05]  /*0120*/  EXIT ;  /* 0x000000000000794d */ /* 0x000fea0003800000 */
.L_x_2:
[----:B------:R-:W-:-:S00]  /*0130*/  BRA `(.L_x_2) ;  /* 0xfffffffc00fc7947 */ /* 0x000fc0000383ffff */
[----:B------:R-:W-:-:S00]  /*0140*/  NOP ;  /* 0x0000000000007918 */ /* 0x000fc00000000000 */
        /* <DEDUP_REMOVED lines=11> */
.L_x_3:


//--------------------- .nv.constant0.triton_poi_fused_relu_1 --------------------------
	.section	.nv.constant0.triton_poi_fused_relu_1,"a",@progbits
	.sectionflags	@""
	.align	4
.nv.constant0.triton_poi_fused_relu_1:
	.zero		540
